//
// Generated by NVIDIA NVVM Compiler
//
// Compiler Build ID: CL-36424714
// Cuda compilation tools, release 13.0, V13.0.88
// Based on NVVM 20.0.0
//

.version 9.0
.target sm_100
.address_size 64

	// .globl	_Z23computeFirstTableKernelPffi
.extern .shared .align 16 .b8 shared_tab[];

.visible .entry _Z23computeFirstTableKernelPffi(
	.param .u64 .ptr .align 1 _Z23computeFirstTableKernelPffi_param_0,
	.param .f32 _Z23computeFirstTableKernelPffi_param_1,
	.param .u32 _Z23computeFirstTableKernelPffi_param_2
)
{
	.reg .pred 	%p<2>;
	.reg .b32 	%r<7>;
	.reg .b32 	%f<5>;
	.reg .b64 	%rd<5>;
	.reg .b64 	%fd<9>;

	ld.param.u64 	%rd1, [_Z23computeFirstTableKernelPffi_param_0];
	ld.param.f32 	%f1, [_Z23computeFirstTableKernelPffi_param_1];
	ld.param.u32 	%r2, [_Z23computeFirstTableKernelPffi_param_2];
	mov.u32 	%r3, %ctaid.x;
	mov.u32 	%r4, %ntid.x;
	mov.u32 	%r5, %tid.x;
	mad.lo.s32 	%r1, %r3, %r4, %r5;
	setp.ge.s32 	%p1, %r1, %r2;
	@%p1 bra 	$L__BB0_2;
	cvta.to.global.u64 	%rd2, %rd1;
	add.s32 	%r6, %r1, 1;
	cvt.rn.f64.s32 	%fd1, %r6;
	add.f64 	%fd2, %fd1, 0dBFE0000000000000;
	cvt.f64.f32 	%fd3, %f1;
	mul.f64 	%fd4, %fd2, %fd3;
	cvt.rn.f32.f64 	%f2, %fd4;
	mul.f32 	%f3, %f2, %f2;
	cvt.f64.f32 	%fd5, %f3;
	add.f64 	%fd6, %fd5, 0d3FF0000000000000;
	mov.f64 	%fd7, 0d4010000000000000;
	div.rn.f64 	%fd8, %fd7, %fd6;
	cvt.rn.f32.f64 	%f4, %fd8;
	mul.wide.s32 	%rd3, %r1, 4;
	add.s64 	%rd4, %rd2, %rd3;
	st.global.f32 	[%rd4], %f4;
$L__BB0_2:
	ret;

}
	// .globl	_Z12reduceKernelPiPf
.visible .entry _Z12reduceKernelPiPf(
	.param .u64 .ptr .align 1 _Z12reduceKernelPiPf_param_0,
	.param .u64 .ptr .align 1 _Z12reduceKernelPiPf_param_1
)
{
	.reg .pred 	%p<7>;
	.reg .b32 	%r<19>;
	.reg .b32 	%f<6>;
	.reg .b64 	%rd<11>;

	ld.param.u64 	%rd3, [_Z12reduceKernelPiPf_param_0];
	ld.param.u64 	%rd4, [_Z12reduceKernelPiPf_param_1];
	cvta.to.global.u64 	%rd1, %rd4;
	cvta.to.global.u64 	%rd2, %rd3;
	mov.u32 	%r5, %ctaid.x;
	mov.u32 	%r6, %ntid.x;
	mov.u32 	%r1, %tid.x;
	mad.lo.s32 	%r2, %r5, %r6, %r1;
	ld.global.u32 	%r7, [%rd2];
	setp.ge.s32 	%p1, %r2, %r7;
	shl.b32 	%r8, %r2, 2;
	mov.u32 	%r9, shared_tab;
	add.s32 	%r3, %r9, %r8;
	@%p1 bra 	$L__BB1_2;
	mul.wide.s32 	%rd5, %r2, 4;
	add.s64 	%rd6, %rd1, %rd5;
	ld.global.f32 	%f1, [%rd6];
	st.shared.f32 	[%r3], %f1;
$L__BB1_2:
	bar.sync 	0;
	ld.global.u32 	%r4, [%rd2];
	setp.ge.s32 	%p2, %r2, %r4;
	and.b32  	%r10, %r2, 1;
	setp.eq.b32 	%p3, %r10, 1;
	or.pred  	%p4, %p3, %p2;
	@%p4 bra 	$L__BB1_6;
	add.s32 	%r11, %r2, 1;
	setp.eq.s32 	%p5, %r11, %r4;
	@%p5 bra 	$L__BB1_5;
	ld.shared.f32 	%f2, [%r3];
	ld.shared.f32 	%f3, [%r3+4];
	add.f32 	%f4, %f2, %f3;
	shr.s32 	%r12, %r2, 1;
	mul.wide.s32 	%rd7, %r12, 4;
	add.s64 	%rd8, %rd1, %rd7;
	st.global.f32 	[%rd8], %f4;
	bra.uni 	$L__BB1_6;
$L__BB1_5:
	ld.shared.f32 	%f5, [%r3];
	shr.s32 	%r13, %r2, 1;
	mul.wide.s32 	%rd9, %r13, 4;
	add.s64 	%rd10, %rd1, %rd9;
	st.global.f32 	[%rd10], %f5;
$L__BB1_6:
	bar.sync 	0;
	setp.ne.s32 	%p6, %r1, 0;
	@%p6 bra 	$L__BB1_8;
	ld.global.u32 	%r14, [%rd2];
	add.s32 	%r15, %r14, 1;
	shr.u32 	%r16, %r15, 31;
	add.s32 	%r17, %r15, %r16;
	shr.s32 	%r18, %r17, 1;
	st.global.u32 	[%rd2], %r18;
$L__BB1_8:
	ret;

}


// ===== COMPILED SASS (sm_100) =====

	.target	sm_100

	.elftype	@"ET_EXEC"


//--------------------- .note.nv.tkinfo           --------------------------
	.section	.note.nv.tkinfo,"",@"SHT_NOTE"
	.sectionflags	@"SHF_NOTE_NV_TKINFO"
	.tkinfo
        /*0018*/ 	.word	0x00000002
        /*0030*/ 	.string	""
        /*0030*/ 	.string	"ptxas"
        /*0030*/ 	.string	"Cuda compilation tools, release 13.0, V13.0.88"
        /*0030*/ 	.string	"Build cuda_13.0.r13.0/compiler.36424714_0"
        /*0030*/ 	.string	"-arch sm_100 -m 64 "



//--------------------- .note.nv.cuinfo           --------------------------
	.section	.note.nv.cuinfo,"",@"SHT_NOTE"
	.sectionflags	@"SHF_NOTE_NV_CUINFO"
        /*0018*/ 	.short	0x0002
        /*001a*/ 	.short	0x0064
        /*001c*/ 	.short	0x0082
	.zero		2


//--------------------- .nv.info                  --------------------------
	.section	.nv.info,"",@"SHT_CUDA_INFO"
	.align	4


	//----- nvinfo : EIATTR_REGCOUNT
	.align		4
        /*0000*/ 	.byte	0x04, 0x2f
        /*0002*/ 	.short	(.L_1 - .L_0)
	.align		4
.L_0:
        /*0004*/ 	.word	index@(_Z23computeFirstTableKernelPffi)
        /*0008*/ 	.word	0x00000015


	//----- nvinfo : EIATTR_FRAME_SIZE
	.align		4
.L_1:
        /*000c*/ 	.byte	0x04, 0x11
        /*000e*/ 	.short	(.L_3 - .L_2)
	.align		4
.L_2:
        /*0010*/ 	.word	index@($__internal_0_$__cuda_sm20_div_rn_f64_full)
        /*0014*/ 	.word	0x00000000


	//----- nvinfo : EIATTR_FRAME_SIZE
	.align		4
.L_3:
        /*0018*/ 	.byte	0x04, 0x11
        /*001a*/ 	.short	(.L_5 - .L_4)
	.align		4
.L_4:
        /*001c*/ 	.word	index@(_Z23computeFirstTableKernelPffi)
        /*0020*/ 	.word	0x00000000


	//----- nvinfo : EIATTR_REGCOUNT
	.align		4
.L_5:
        /*0024*/ 	.byte	0x04, 0x2f
        /*0026*/ 	.short	(.L_7 - .L_6)
	.align		4
.L_6:
        /*0028*/ 	.word	index@(_Z12reduceKernelPiPf)
        /*002c*/ 	.word	0x0000000d


	//----- nvinfo : EIATTR_FRAME_SIZE
	.align		4
.L_7:
        /*0030*/ 	.byte	0x04, 0x11
        /*0032*/ 	.short	(.L_9 - .L_8)
	.align		4
.L_8:
        /*0034*/ 	.word	index@(_Z12reduceKernelPiPf)
        /*0038*/ 	.word	0x00000000


	//----- nvinfo : EIATTR_MIN_STACK_SIZE
	.align		4
.L_9:
        /*003c*/ 	.byte	0x04, 0x12
        /*003e*/ 	.short	(.L_11 - .L_10)
	.align		4
.L_10:
        /*0040*/ 	.word	index@(_Z12reduceKernelPiPf)
        /*0044*/ 	.word	0x00000000


	//----- nvinfo : EIATTR_MIN_STACK_SIZE
	.align		4
.L_11:
        /*0048*/ 	.byte	0x04, 0x12
        /*004a*/ 	.short	(.L_13 - .L_12)
	.align		4
.L_12:
        /*004c*/ 	.word	index@(_Z23computeFirstTableKernelPffi)
        /*0050*/ 	.word	0x00000000
.L_13:


//--------------------- .nv.compat                --------------------------
	.section	.nv.compat,"",@"SHT_CUDA_COMPAT_INFO"
	.align	4
        /*0000*/ 	.byte	0x02, 0x09, 0x00, 0x00, 0x02, 0x02, 0x01, 0x00, 0x02, 0x05, 0x05, 0x00, 0x03, 0x07, 0x01, 0x01
        /*0010*/ 	.byte	0x02, 0x03, 0x00, 0x00, 0x02, 0x06, 0x01, 0x00, 0x04, 0x0b, 0x08, 0x00, 0x01, 0x00, 0x00, 0x00
        /*0020*/ 	.byte	0x00, 0x00, 0x00, 0x00


//--------------------- .nv.info._Z12reduceKernelPiPf --------------------------
	.section	.nv.info._Z12reduceKernelPiPf,"",@"SHT_CUDA_INFO"
	.sectionflags	@""
	.align	4


	//----- nvinfo : EIATTR_CUDA_API_VERSION
	.align		4
        /*0000*/ 	.byte	0x04, 0x37
        /*0002*/ 	.short	(.L_15 - .L_14)
.L_14:
        /*0004*/ 	.word	0x00000082


	//----- nvinfo : EIATTR_KPARAM_INFO
	.align		4
.L_15:
        /*0008*/ 	.byte	0x04, 0x17
        /*000a*/ 	.short	(.L_17 - .L_16)
.L_16:
        /*000c*/ 	.word	0x00000000
        /*0010*/ 	.short	0x0001
        /*0012*/ 	.short	0x0008
        /*0014*/ 	.byte	0x00, 0xf5, 0x21, 0x00


	//----- nvinfo : EIATTR_KPARAM_INFO
	.align		4
.L_17:
        /*0018*/ 	.byte	0x04, 0x17
        /*001a*/ 	.short	(.L_19 - .L_18)
.L_18:
        /*001c*/ 	.word	0x00000000
        /*0020*/ 	.short	0x0000
        /*0022*/ 	.short	0x0000
        /*0024*/ 	.byte	0x00, 0xf5, 0x21, 0x00


	//----- nvinfo : EIATTR_SPARSE_MMA_MASK
	.align		4
.L_19:
        /*0028*/ 	.byte	0x03, 0x50
        /*002a*/ 	.short	0x0000


	//----- nvinfo : EIATTR_MAXREG_COUNT
	.align		4
        /*002c*/ 	.byte	0x03, 0x1b
        /*002e*/ 	.short	0x00ff


	//----- nvinfo : EIATTR_NUM_BARRIERS
	.align		4
        /*0030*/ 	.byte	0x02, 0x4c
        /*0032*/ 	.byte	0x01
	.zero		1


	//----- nvinfo : EIATTR_MERCURY_ISA_VERSION
	.align		4
        /*0034*/ 	.byte	0x03, 0x5f
        /*0036*/ 	.short	0x0101


	//----- nvinfo : EIATTR_VRC_CTA_INIT_COUNT
	.align		4
        /*0038*/ 	.byte	0x02, 0x4a
	.zero		1
	.zero		1


	//----- nvinfo : EIATTR_EXIT_INSTR_OFFSETS
	.align		4
        /*003c*/ 	.byte	0x04, 0x1c
        /*003e*/ 	.short	(.L_21 - .L_20)


	//   ....[0]....
.L_20:
        /*0040*/ 	.word	0x00000250


	//   ....[1]....
        /*0044*/ 	.word	0x000002b0


	//----- nvinfo : EIATTR_CRS_STACK_SIZE
	.align		4
.L_21:
        /*0048*/ 	.byte	0x04, 0x1e
        /*004a*/ 	.short	(.L_23 - .L_22)
.L_22:
        /*004c*/ 	.word	0x00000000


	//----- nvinfo : EIATTR_CBANK_PARAM_SIZE
	.align		4
.L_23:
        /*0050*/ 	.byte	0x03, 0x19
        /*0052*/ 	.short	0x0010


	//----- nvinfo : EIATTR_PARAM_CBANK
	.align		4
        /*0054*/ 	.byte	0x04, 0x0a
        /*0056*/ 	.short	(.L_25 - .L_24)
	.align		4
.L_24:
        /*0058*/ 	.word	index@(.nv.constant0._Z12reduceKernelPiPf)
        /*005c*/ 	.short	0x0380
        /*005e*/ 	.short	0x0010


	//----- nvinfo : EIATTR_SW_WAR
	.align		4
.L_25:
        /*0060*/ 	.byte	0x04, 0x36
        /*0062*/ 	.short	(.L_27 - .L_26)
.L_26:
        /*0064*/ 	.word	0x00000008
.L_27:


//--------------------- .nv.info._Z23computeFirstTableKernelPffi --------------------------
	.section	.nv.info._Z23computeFirstTableKernelPffi,"",@"SHT_CUDA_INFO"
	.sectionflags	@""
	.align	4


	//----- nvinfo : EIATTR_CUDA_API_VERSION
	.align		4
        /*0000*/ 	.byte	0x04, 0x37
        /*0002*/ 	.short	(.L_29 - .L_28)
.L_28:
        /*0004*/ 	.word	0x00000082


	//----- nvinfo : EIATTR_KPARAM_INFO
	.align		4
.L_29:
        /*0008*/ 	.byte	0x04, 0x17
        /*000a*/ 	.short	(.L_31 - .L_30)
.L_30:
        /*000c*/ 	.word	0x00000000
        /*0010*/ 	.short	0x0002
        /*0012*/ 	.short	0x000c
        /*0014*/ 	.byte	0x00, 0xf0, 0x11, 0x00


	//----- nvinfo : EIATTR_KPARAM_INFO
	.align		4
.L_31:
        /*0018*/ 	.byte	0x04, 0x17
        /*001a*/ 	.short	(.L_33 - .L_32)
.L_32:
        /*001c*/ 	.word	0x00000000
        /*0020*/ 	.short	0x0001
        /*0022*/ 	.short	0x0008
        /*0024*/ 	.byte	0x00, 0xf0, 0x11, 0x00


	//----- nvinfo : EIATTR_KPARAM_INFO
	.align		4
.L_33:
        /*0028*/ 	.byte	0x04, 0x17
        /*002a*/ 	.short	(.L_35 - .L_34)
.L_34:
        /*002c*/ 	.word	0x00000000
        /*0030*/ 	.short	0x0000
        /*0032*/ 	.short	0x0000
        /*0034*/ 	.byte	0x00, 0xf5, 0x21, 0x00


	//----- nvinfo : EIATTR_SPARSE_MMA_MASK
	.align		4
.L_35:
        /*0038*/ 	.byte	0x03, 0x50
        /*003a*/ 	.short	0x0000


	//----- nvinfo : EIATTR_MAXREG_COUNT
	.align		4
        /*003c*/ 	.byte	0x03, 0x1b
        /*003e*/ 	.short	0x00ff


	//----- nvinfo : EIATTR_MERCURY_ISA_VERSION
	.align		4
        /*0040*/ 	.byte	0x03, 0x5f
        /*0042*/ 	.short	0x0101


	//----- nvinfo : EIATTR_VRC_CTA_INIT_COUNT
	.align		4
        /*0044*/ 	.byte	0x02, 0x4a
	.zero		1
	.zero		1


	//----- nvinfo : EIATTR_EXIT_INSTR_OFFSETS
	.align		4
        /*0048*/ 	.byte	0x04, 0x1c
        /*004a*/ 	.short	(.L_37 - .L_36)


	//   ....[0]....
.L_36:
        /*004c*/ 	.word	0x00000070


	//   ....[1]....
        /*0050*/ 	.word	0x00000280


	//----- nvinfo : EIATTR_CRS_STACK_SIZE
	.align		4
.L_37:
        /*0054*/ 	.byte	0x04, 0x1e
        /*0056*/ 	.short	(.L_39 - .L_38)
.L_38:
        /*0058*/ 	.word	0x00000000


	//----- nvinfo : EIATTR_CBANK_PARAM_SIZE
	.align		4
.L_39:
        /*005c*/ 	.byte	0x03, 0x19
        /*005e*/ 	.short	0x0010


	//----- nvinfo : EIATTR_PARAM_CBANK
	.align		4
        /*0060*/ 	.byte	0x04, 0x0a
        /*0062*/ 	.short	(.L_41 - .L_40)
	.align		4
.L_40:
        /*0064*/ 	.word	index@(.nv.constant0._Z23computeFirstTableKernelPffi)
        /*0068*/ 	.short	0x0380
        /*006a*/ 	.short	0x0010


	//----- nvinfo : EIATTR_SW_WAR
	.align		4
.L_41:
        /*006c*/ 	.byte	0x04, 0x36
        /*006e*/ 	.short	(.L_43 - .L_42)
.L_42:
        /*0070*/ 	.word	0x00000008
.L_43:


//--------------------- .nv.callgraph             --------------------------
	.section	.nv.callgraph,"",@"SHT_CUDA_CALLGRAPH"
	.align	4
	.sectionentsize	8
	.align		4
        /*0000*/ 	.word	0x00000000
	.align		4
        /*0004*/ 	.word	0xffffffff
	.align		4
        /*0008*/ 	.word	0x00000000
	.align		4
        /*000c*/ 	.word	0xfffffffe
	.align		4
        /*0010*/ 	.word	0x00000000
	.align		4
        /*0014*/ 	.word	0xfffffffd
	.align		4
        /*0018*/ 	.word	0x00000000
	.align		4
        /*001c*/ 	.word	0xfffffffc


//--------------------- .text._Z12reduceKernelPiPf --------------------------
	.section	.text._Z12reduceKernelPiPf,"ax",@progbits
	.align	128
        .global         _Z12reduceKernelPiPf
        .type           _Z12reduceKernelPiPf,@function
        .size           _Z12reduceKernelPiPf,(.L_x_11 - _Z12reduceKernelPiPf)
        .other          _Z12reduceKernelPiPf,@"STO_CUDA_ENTRY STV_DEFAULT"
_Z12reduceKernelPiPf:
.text._Z12reduceKernelPiPf:
[----:B------:R-:W-:Y:S08]  /*0000*/  LDC R1, c[0x0][0x37c] ;  /* 0x0000df00ff017b82 */ /* 0x000ff00000000800 */
[----:B------:R-:W0:Y:S01]  /*0010*/  LDC.64 R2, c[0x0][0x380] ;  /* 0x0000e000ff027b82 */ /* 0x000e220000000a00 */
[----:B------:R-:W0:Y:S02]  /*0020*/  LDCU.64 UR6, c[0x0][0x358] ;  /* 0x00006b00ff0677ac */ /* 0x000e240008000a00 */
[----:B0-----:R-:W2:Y:S05]  /*0030*/  LDG.E R0, desc[UR6][R2.64] ;  /* 0x0000000602007981 */ /* 0x001eaa000c1e1900 */
[----:B------:R-:W0:Y:S01]  /*0040*/  S2UR UR4, SR_CTAID.X ;  /* 0x00000000000479c3 */ /* 0x000e220000002500 */
[----:B------:R-:W0:Y:S07]  /*0050*/  S2R R10, SR_TID.X ;  /* 0x00000000000a7919 */ /* 0x000e2e0000002100 */
[----:B------:R-:W0:Y:S02]  /*0060*/  LDC R7, c[0x0][0x360] ;  /* 0x0000d800ff077b82 */ /* 0x000e240000000800 */
[----:B0-----:R-:W-:-:S05]  /*0070*/  IMAD R7, R7, UR4, R10 ;  /* 0x0000000407077c24 */ /* 0x001fca000f8e020a */
[----:B--2---:R-:W-:-:S13]  /*0080*/  ISETP.GE.AND P0, PT, R7, R0, PT ;  /* 0x000000000700720c */ /* 0x004fda0003f06270 */
[----:B------:R-:W0:Y:S02]  /*0090*/  @!P0 LDC.64 R4, c[0x0][0x388] ;  /* 0x0000e200ff048b82 */ /* 0x000e240000000a00 */
[----:B0-----:R-:W-:-:S06]  /*00a0*/  @!P0 IMAD.WIDE R4, R7, 0x4, R4 ;  /* 0x0000000407048825 */ /* 0x001fcc00078e0204 */
[----:B------:R-:W2:Y:S01]  /*00b0*/  @!P0 LDG.E R5, desc[UR6][R4.64] ;  /* 0x0000000604058981 */ /* 0x000ea2000c1e1900 */
[----:B------:R-:W0:Y:S01]  /*00c0*/  S2UR UR5, SR_CgaCtaId ;  /* 0x00000000000579c3 */ /* 0x000e220000008800 */
[----:B------:R-:W-:Y:S02]  /*00d0*/  UMOV UR4, 0x400 ;  /* 0x0000040000047882 */ /* 0x000fe40000000000 */
[----:B0-----:R-:W-:-:S06]  /*00e0*/  ULEA UR4, UR5, UR4, 0x18 ;  /* 0x0000000405047291 */ /* 0x001fcc000f8ec0ff */
[----:B------:R-:W-:-:S05]  /*00f0*/  LEA R0, R7, UR4, 0x2 ;  /* 0x0000000407007c11 */ /* 0x000fca000f8e10ff */
[----:B--2---:R0:W-:Y:S01]  /*0100*/  @!P0 STS [R0], R5 ;  /* 0x0000000500008388 */ /* 0x0041e20000000800 */
[----:B------:R-:W-:Y:S06]  /*0110*/  BAR.SYNC.DEFER_BLOCKING 0x0 ;  /* 0x0000000000007b1d */ /* 0x000fec0000010000 */
[----:B------:R-:W2:Y:S01]  /*0120*/  LDG.E R6, desc[UR6][R2.64] ;  /* 0x0000000602067981 */ /* 0x000ea2000c1e1900 */
[----:B------:R-:W-:Y:S01]  /*0130*/  LOP3.LUT R8, R7, 0x1, RZ, 0xc0, !PT ;  /* 0x0000000107087812 */ /* 0x000fe200078ec0ff */
[----:B------:R-:W-:Y:S01]  /*0140*/  BSSY.RECONVERGENT B0, `(.L_x_0) ;  /* 0x000000f000007945 */ /* 0x000fe20003800200 */
[----:B------:R-:W-:-:S02]  /*0150*/  ISETP.NE.AND P1, PT, R10, RZ, PT ;  /* 0x000000ff0a00720c */ /* 0x000fc40003f25270 */
[----:B--2---:R-:W-:-:S04]  /*0160*/  ISETP.GE.AND P0, PT, R7, R6, PT ;  /* 0x000000060700720c */ /* 0x004fc80003f06270 */
[----:B------:R-:W-:-:S13]  /*0170*/  ISETP.EQ.U32.OR P0, PT, R8, 0x1, P0 ;  /* 0x000000010800780c */ /* 0x000fda0000702470 */
[----:B0-----:R-:W-:Y:S05]  /*0180*/  @P0 BRA `(.L_x_1) ;  /* 0x0000000000280947 */ /* 0x001fea0003800000 */
[----:B------:R-:W-:Y:S01]  /*0190*/  VIADD R5, R7, 0x1 ;  /* 0x0000000107057836 */ /* 0x000fe20000000000 */
[----:B------:R-:W-:Y:S01]  /*01a0*/  LDS R9, [R0] ;  /* 0x0000000000097984 */ /* 0x000fe20000000800 */
[----:B------:R-:W-:-:S03]  /*01b0*/  SHF.R.S32.HI R7, RZ, 0x1, R7 ;  /* 0x00000001ff077819 */ /* 0x000fc60000011407 */
[----:B------:R-:W-:Y:S02]  /*01c0*/  ISETP.NE.AND P0, PT, R5, R6, PT ;  /* 0x000000060500720c */ /* 0x000fe40003f05270 */
[----:B------:R-:W0:Y:S11]  /*01d0*/  LDC.64 R4, c[0x0][0x388] ;  /* 0x0000e200ff047b82 */ /* 0x000e360000000a00 */
[----:B------:R-:W1:Y:S01]  /*01e0*/  @P0 LDS R6, [R0+0x4] ;  /* 0x0000040000060984 */ /* 0x000e620000000800 */
[----:B0-----:R-:W-:-:S04]  /*01f0*/  IMAD.WIDE R4, R7, 0x4, R4 ;  /* 0x0000000407047825 */ /* 0x001fc800078e0204 */
[----:B-1----:R-:W-:-:S05]  /*0200*/  @P0 FADD R7, R9, R6 ;  /* 0x0000000609070221 */ /* 0x002fca0000000000 */
[----:B------:R0:W-:Y:S04]  /*0210*/  @P0 STG.E desc[UR6][R4.64], R7 ;  /* 0x0000000704000986 */ /* 0x0001e8000c101906 */
[----:B------:R0:W-:Y:S02]  /*0220*/  @!P0 STG.E desc[UR6][R4.64], R9 ;  /* 0x0000000904008986 */ /* 0x0001e4000c101906 */
.L_x_1:
[----:B------:R-:W-:Y:S05]  /*0230*/  BSYNC.RECONVERGENT B0 ;  /* 0x0000000000007941 */ /* 0x000fea0003800200 */
.L_x_0:
[----:B------:R-:W-:Y:S06]  /*0240*/  BAR.SYNC.DEFER_BLOCKING 0x0 ;  /* 0x0000000000007b1d */ /* 0x000fec0000010000 */
[----:B------:R-:W-:Y:S05]  /*0250*/  @P1 EXIT ;  /* 0x000000000000194d */ /* 0x000fea0003800000 */
[----:B------:R-:W2:Y:S02]  /*0260*/  LDG.E R0, desc[UR6][R2.64] ;  /* 0x0000000602007981 */ /* 0x000ea4000c1e1900 */
[----:B--2---:R-:W-:-:S05]  /*0270*/  VIADD R0, R0, 0x1 ;  /* 0x0000000100007836 */ /* 0x004fca0000000000 */
[----:B------:R-:W-:-:S04]  /*0280*/  LEA.HI R0, R0, R0, RZ, 0x1 ;  /* 0x0000000000007211 */ /* 0x000fc800078f08ff */
[----:B0-----:R-:W-:-:S05]  /*0290*/  SHF.R.S32.HI R5, RZ, 0x1, R0 ;  /* 0x00000001ff057819 */ /* 0x001fca0000011400 */
[----:B------:R-:W-:Y:S01]  /*02a0*/  STG.E desc[UR6][R2.64], R5 ;  /* 0x0000000502007986 */ /* 0x000fe2000c101906 */
[----:B------:R-:W-:Y:S05]  /*02b0*/  EXIT ;  /* 0x000000000000794d */ /* 0x000fea0003800000 */
.L_x_2:
[----:B------:R-:W-:-:S00]  /*02c0*/  BRA `(.L_x_2) ;  /* 0xfffffffc00fc7947 */ /* 0x000fc0000383ffff */
[----:B------:R-:W-:-:S00]  /*02d0*/  NOP ;  /* 0x0000000000007918 */ /* 0x000fc00000000000 */
        /* <DEDUP_REMOVED lines=10> */
.L_x_11:


//--------------------- .text._Z23computeFirstTableKernelPffi --------------------------
	.section	.text._Z23computeFirstTableKernelPffi,"ax",@progbits
	.align	128
        .global         _Z23computeFirstTableKernelPffi
        .type           _Z23computeFirstTableKernelPffi,@function
        .size           _Z23computeFirstTableKernelPffi,(.L_x_10 - _Z23computeFirstTableKernelPffi)
        .other          _Z23computeFirstTableKernelPffi,@"STO_CUDA_ENTRY STV_DEFAULT"
_Z23computeFirstTableKernelPffi:
.text._Z23computeFirstTableKernelPffi:
[----:B------:R-:W-:Y:S01]  /*0000*/  LDC R1, c[0x0][0x37c] ;  /* 0x0000df00ff017b82 */ /* 0x000fe20000000800 */
[----:B------:R-:W0:Y:S07]  /*0010*/  S2R R3, SR_TID.X ;  /* 0x0000000000037919 */ /* 0x000e2e0000002100 */
[----:B------:R-:W0:Y:S01]  /*0020*/  S2UR UR4, SR_CTAID.X ;  /* 0x00000000000479c3 */ /* 0x000e220000002500 */
[----:B------:R-:W1:Y:S07]  /*0030*/  LDCU UR5, c[0x0][0x38c] ;  /* 0x00007180ff0577ac */ /* 0x000e6e0008000800 */
[----:B------:R-:W0:Y:S02]  /*0040*/  LDC R0, c[0x0][0x360] ;  /* 0x0000d800ff007b82 */ /* 0x000e240000000800 */
[----:B0-----:R-:W-:-:S05]  /*0050*/  IMAD R0, R0, UR4, R3 ;  /* 0x0000000400007c24 */ /* 0x001fca000f8e0203 */
[----:B-1----:R-:W-:-:S13]  /*0060*/  ISETP.GE.AND P0, PT, R0, UR5, PT ;  /* 0x0000000500007c0c */ /* 0x002fda000bf06270 */
[----:B------:R-:W-:Y:S05]  /*0070*/  @P0 EXIT ;  /* 0x000000000000094d */ /* 0x000fea0003800000 */
[----:B------:R-:W0:Y:S01]  /*0080*/  LDCU UR4, c[0x0][0x388] ;  /* 0x00007100ff0477ac */ /* 0x000e220008000800 */
[----:B------:R-:W-:Y:S01]  /*0090*/  VIADD R10, R0, 0x1 ;  /* 0x00000001000a7836 */ /* 0x000fe20000000000 */
[----:B------:R-:W-:Y:S01]  /*00a0*/  BSSY.RECONVERGENT B0, `(.L_x_3) ;  /* 0x0000019000007945 */ /* 0x000fe20003800200 */
[----:B------:R-:W-:Y:S02]  /*00b0*/  IMAD.MOV.U32 R6, RZ, RZ, 0x1 ;  /* 0x00000001ff067424 */ /* 0x000fe400078e00ff */
[----:B------:R-:W1:Y:S08]  /*00c0*/  I2F.F64 R2, R10 ;  /* 0x0000000a00027312 */ /* 0x000e700000201c00 */
[----:B0-----:R-:W0:Y:S01]  /*00d0*/  F2F.F64.F32 R4, UR4 ;  /* 0x0000000400047d10 */ /* 0x001e220008201800 */
[----:B------:R-:W2:Y:S01]  /*00e0*/  LDCU.64 UR4, c[0x0][0x358] ;  /* 0x00006b00ff0477ac */ /* 0x000ea20008000a00 */
[----:B-1----:R-:W-:-:S08]  /*00f0*/  DADD R2, R2, -0.5 ;  /* 0xbfe0000002027429 */ /* 0x002fd00000000000 */
[----:B0-----:R-:W-:-:S10]  /*0100*/  DMUL R2, R2, R4 ;  /* 0x0000000402027228 */ /* 0x001fd40000000000 */
[----:B------:R-:W0:Y:S02]  /*0110*/  F2F.F32.F64 R2, R2 ;  /* 0x0000000200027310 */ /* 0x000e240000301000 */
[----:B0-----:R-:W-:-:S06]  /*0120*/  FMUL R11, R2, R2 ;  /* 0x00000002020b7220 */ /* 0x001fcc0000400000 */
[----:B------:R-:W0:Y:S02]  /*0130*/  F2F.F64.F32 R4, R11 ;  /* 0x0000000b00047310 */ /* 0x000e240000201800 */
[----:B0-----:R-:W-:-:S06]  /*0140*/  DADD R4, R4, 1 ;  /* 0x3ff0000004047429 */ /* 0x001fcc0000000000 */
[----:B------:R-:W0:Y:S02]  /*0150*/  MUFU.RCP64H R7, R5 ;  /* 0x0000000500077308 */ /* 0x000e240000001800 */
[----:B0-----:R-:W-:-:S08]  /*0160*/  DFMA R8, -R4, R6, 1 ;  /* 0x3ff000000408742b */ /* 0x001fd00000000106 */
[----:B------:R-:W-:-:S08]  /*0170*/  DFMA R8, R8, R8, R8 ;  /* 0x000000080808722b */ /* 0x000fd00000000008 */
[----:B------:R-:W-:-:S08]  /*0180*/  DFMA R8, R6, R8, R6 ;  /* 0x000000080608722b */ /* 0x000fd00000000006 */
[----:B------:R-:W-:-:S08]  /*0190*/  DFMA R6, -R4, R8, 1 ;  /* 0x3ff000000406742b */ /* 0x000fd00000000108 */
[----:B------:R-:W-:-:S08]  /*01a0*/  DFMA R6, R8, R6, R8 ;  /* 0x000000060806722b */ /* 0x000fd00000000008 */
[----:B------:R-:W-:-:S08]  /*01b0*/  DMUL R2, R6, 4 ;  /* 0x4010000006027828 */ /* 0x000fd00000000000 */
[----:B------:R-:W-:-:S08]  /*01c0*/  DFMA R8, -R4, R2, 4 ;  /* 0x401000000408742b */ /* 0x000fd00000000102 */
[----:B------:R-:W-:-:S10]  /*01d0*/  DFMA R2, R6, R8, R2 ;  /* 0x000000080602722b */ /* 0x000fd40000000002 */
[----:B------:R-:W-:-:S05]  /*01e0*/  FFMA R6, RZ, R5, R3 ;  /* 0x00000005ff067223 */ /* 0x000fca0000000003 */
[----:B------:R-:W-:-:S13]  /*01f0*/  FSETP.GT.AND P0, PT, |R6|, 1.469367938527859385e-39, PT ;  /* 0x001000000600780b */ /* 0x000fda0003f04200 */
[----:B--2---:R-:W-:Y:S05]  /*0200*/  @P0 BRA `(.L_x_4) ;  /* 0x0000000000080947 */ /* 0x004fea0003800000 */
[----:B------:R-:W-:-:S07]  /*0210*/  MOV R6, 0x230 ;  /* 0x0000023000067802 */ /* 0x000fce0000000f00 */
[----:B------:R-:W-:Y:S05]  /*0220*/  CALL.REL.NOINC `($__internal_0_$__cuda_sm20_div_rn_f64_full) ;  /* 0x0000000000187944 */ /* 0x000fea0003c00000 */
.L_x_4:
[----:B------:R-:W-:Y:S05]  /*0230*/  BSYNC.RECONVERGENT B0 ;  /* 0x0000000000007941 */ /* 0x000fea0003800200 */
.L_x_3:
[----:B------:R-:W0:Y:S01]  /*0240*/  LDC.64 R4, c[0x0][0x380] ;  /* 0x0000e000ff047b82 */ /* 0x000e220000000a00 */
[----:B------:R-:W1:Y:S01]  /*0250*/  F2F.F32.F64 R3, R2 ;  /* 0x0000000200037310 */ /* 0x000e620000301000 */
[----:B0-----:R-:W-:-:S05]  /*0260*/  IMAD.WIDE R4, R0, 0x4, R4 ;  /* 0x0000000400047825 */ /* 0x001fca00078e0204 */
[----:B-1----:R-:W-:Y:S01]  /*0270*/  STG.E desc[UR4][R4.64], R3 ;  /* 0x0000000304007986 */ /* 0x002fe2000c101904 */
[----:B------:R-:W-:Y:S05]  /*0280*/  EXIT ;  /* 0x000000000000794d */ /* 0x000fea0003800000 */
        .weak           $__internal_0_$__cuda_sm20_div_rn_f64_full
        .type           $__internal_0_$__cuda_sm20_div_rn_f64_full,@function
        .size           $__internal_0_$__cuda_sm20_div_rn_f64_full,(.L_x_10 - $__internal_0_$__cuda_sm20_div_rn_f64_full)
$__internal_0_$__cuda_sm20_div_rn_f64_full:
[C---:B------:R-:W-:Y:S01]  /*0290*/  FSETP.GEU.AND P0, PT, |R5|.reuse, 1.469367938527859385e-39, PT ;  /* 0x001000000500780b */ /* 0x040fe20003f0e200 */
[----:B------:R-:W-:Y:S01]  /*02a0*/  IMAD.MOV.U32 R8, RZ, RZ, 0x1 ;  /* 0x00000001ff087424 */ /* 0x000fe200078e00ff */
[C---:B------:R-:W-:Y:S01]  /*02b0*/  LOP3.LUT R2, R5.reuse, 0x800fffff, RZ, 0xc0, !PT ;  /* 0x800fffff05027812 */ /* 0x040fe200078ec0ff */
[----:B------:R-:W-:Y:S01]  /*02c0*/  IMAD.MOV.U32 R17, RZ, RZ, 0x40100000 ;  /* 0x40100000ff117424 */ /* 0x000fe200078e00ff */
[----:B------:R-:W-:Y:S01]  /*02d0*/  LOP3.LUT R14, R5, 0x7ff00000, RZ, 0xc0, !PT ;  /* 0x7ff00000050e7812 */ /* 0x000fe200078ec0ff */
[----:B------:R-:W-:Y:S01]  /*02e0*/  IMAD.MOV.U32 R7, RZ, RZ, 0x1ca00000 ;  /* 0x1ca00000ff077424 */ /* 0x000fe200078e00ff */
[----:B------:R-:W-:Y:S01]  /*02f0*/  LOP3.LUT R3, R2, 0x3ff00000, RZ, 0xfc, !PT ;  /* 0x3ff0000002037812 */ /* 0x000fe200078efcff */
[----:B------:R-:W-:Y:S01]  /*0300*/  IMAD.MOV.U32 R2, RZ, RZ, R4 ;  /* 0x000000ffff027224 */ /* 0x000fe200078e0004 */
[----:B------:R-:W-:Y:S01]  /*0310*/  ISETP.LE.U32.AND P1, PT, R14, 0x40100000, PT ;  /* 0x401000000e00780c */ /* 0x000fe20003f23070 */
[----:B------:R-:W-:Y:S01]  /*0320*/  IMAD.MOV.U32 R16, RZ, RZ, R14 ;  /* 0x000000ffff107224 */ /* 0x000fe200078e000e */
[----:B------:R-:W-:Y:S01]  /*0330*/  BSSY.RECONVERGENT B1, `(.L_x_5) ;  /* 0x0000041000017945 */ /* 0x000fe20003800200 */
[----:B------:R-:W-:-:S02]  /*0340*/  VIADD R18, R17, 0xffffffff ;  /* 0xffffffff11127836 */ /* 0x000fc40000000000 */
[----:B------:R-:W-:-:S06]  /*0350*/  @!P0 DMUL R2, R4, 8.98846567431157953865e+307 ;  /* 0x7fe0000004028828 */ /* 0x000fcc0000000000 */
[----:B------:R-:W0:Y:S04]  /*0360*/  MUFU.RCP64H R9, R3 ;  /* 0x0000000300097308 */ /* 0x000e280000001800 */
[----:B------:R-:W-:Y:S02]  /*0370*/  @!P0 LOP3.LUT R16, R3, 0x7ff00000, RZ, 0xc0, !PT ;  /* 0x7ff0000003108812 */ /* 0x000fe400078ec0ff */
[----:B------:R-:W-:-:S03]  /*0380*/  ISETP.GT.U32.AND P0, PT, R18, 0x7feffffe, PT ;  /* 0x7feffffe1200780c */ /* 0x000fc60003f04070 */
[----:B------:R-:W-:-:S05]  /*0390*/  VIADD R18, R16, 0xffffffff ;  /* 0xffffffff10127836 */ /* 0x000fca0000000000 */
[----:B------:R-:W-:Y:S01]  /*03a0*/  ISETP.GT.U32.OR P0, PT, R18, 0x7feffffe, P0 ;  /* 0x7feffffe1200780c */ /* 0x000fe20000704470 */
[----:B0-----:R-:W-:-:S08]  /*03b0*/  DFMA R10, R8, -R2, 1 ;  /* 0x3ff00000080a742b */ /* 0x001fd00000000802 */
[----:B------:R-:W-:-:S08]  /*03c0*/  DFMA R10, R10, R10, R10 ;  /* 0x0000000a0a0a722b */ /* 0x000fd0000000000a */
[----:B------:R-:W-:-:S08]  /*03d0*/  DFMA R10, R8, R10, R8 ;  /* 0x0000000a080a722b */ /* 0x000fd00000000008 */
[----:B------:R-:W-:-:S08]  /*03e0*/  DFMA R8, R10, -R2, 1 ;  /* 0x3ff000000a08742b */ /* 0x000fd00000000802 */
[----:B------:R-:W-:Y:S01]  /*03f0*/  DFMA R10, R10, R8, R10 ;  /* 0x000000080a0a722b */ /* 0x000fe2000000000a */
[----:B------:R-:W-:Y:S01]  /*0400*/  SEL R9, R7, 0x63400000, !P1 ;  /* 0x6340000007097807 */ /* 0x000fe20004800000 */
[----:B------:R-:W-:-:S06]  /*0410*/  IMAD.MOV.U32 R8, RZ, RZ, RZ ;  /* 0x000000ffff087224 */ /* 0x000fcc00078e00ff */
[----:B------:R-:W-:-:S08]  /*0420*/  DMUL R12, R10, R8 ;  /* 0x000000080a0c7228 */ /* 0x000fd00000000000 */
[----:B------:R-:W-:-:S08]  /*0430*/  DFMA R14, R12, -R2, R8 ;  /* 0x800000020c0e722b */ /* 0x000fd00000000008 */
[----:B------:R-:W-:Y:S01]  /*0440*/  DFMA R10, R10, R14, R12 ;  /* 0x0000000e0a0a722b */ /* 0x000fe2000000000c */
[----:B------:R-:W-:Y:S10]  /*0450*/  @P0 BRA `(.L_x_6) ;  /* 0x0000000000740947 */ /* 0x000ff40003800000 */
[----:B------:R-:W-:Y:S01]  /*0460*/  LOP3.LUT R14, R5, 0x7ff00000, RZ, 0xc0, !PT ;  /* 0x7ff00000050e7812 */ /* 0x000fe200078ec0ff */
[----:B------:R-:W-:-:S03]  /*0470*/  IMAD.MOV.U32 R12, RZ, RZ, 0x40100000 ;  /* 0x40100000ff0c7424 */ /* 0x000fc600078e00ff */
[----:B------:R-:W-:Y:S01]  /*0480*/  ISETP.LE.U32.AND P0, PT, R14, 0x40100000, PT ;  /* 0x401000000e00780c */ /* 0x000fe20003f03070 */
[----:B------:R-:W-:Y:S02]  /*0490*/  IMAD.MOV R13, RZ, RZ, -R14 ;  /* 0x000000ffff0d7224 */ /* 0x000fe400078e0a0e */
[----:B------:R-:W-:Y:S01]  /*04a0*/  IMAD.MOV.U32 R14, RZ, RZ, RZ ;  /* 0x000000ffff0e7224 */ /* 0x000fe200078e00ff */
[----:B------:R-:W-:Y:S02]  /*04b0*/  SEL R7, R7, 0x63400000, !P0 ;  /* 0x6340000007077807 */ /* 0x000fe40004000000 */
[----:B------:R-:W-:-:S04]  /*04c0*/  VIADDMNMX R12, R13, R12, 0xb9600000, !PT ;  /* 0xb96000000d0c7446 */ /* 0x000fc8000780010c */
[----:B------:R-:W-:-:S05]  /*04d0*/  VIMNMX R12, PT, PT, R12, 0x46a00000, PT ;  /* 0x46a000000c0c7848 */ /* 0x000fca0003fe0100 */
[----:B------:R-:W-:-:S04]  /*04e0*/  IMAD.IADD R7, R12, 0x1, -R7 ;  /* 0x000000010c077824 */ /* 0x000fc800078e0a07 */
[----:B------:R-:W-:-:S06]  /*04f0*/  VIADD R15, R7, 0x7fe00000 ;  /* 0x7fe00000070f7836 */ /* 0x000fcc0000000000 */
[----:B------:R-:W-:-:S10]  /*0500*/  DMUL R12, R10, R14 ;  /* 0x0000000e0a0c7228 */ /* 0x000fd40000000000 */
[----:B------:R-:W-:-:S13]  /*0510*/  FSETP.GTU.AND P0, PT, |R13|, 1.469367938527859385e-39, PT ;  /* 0x001000000d00780b */ /* 0x000fda0003f0c200 */
[----:B------:R-:W-:Y:S05]  /*0520*/  @P0 BRA `(.L_x_7) ;  /* 0x0000000000840947 */ /* 0x000fea0003800000 */
[----:B------:R-:W-:Y:S01]  /*0530*/  DFMA R2, R10, -R2, R8 ;  /* 0x800000020a02722b */ /* 0x000fe20000000008 */
[----:B------:R-:W-:-:S09]  /*0540*/  IMAD.MOV.U32 R14, RZ, RZ, RZ ;  /* 0x000000ffff0e7224 */ /* 0x000fd200078e00ff */
[C---:B------:R-:W-:Y:S02]  /*0550*/  FSETP.NEU.AND P0, PT, R3.reuse, RZ, PT ;  /* 0x000000ff0300720b */ /* 0x040fe40003f0d000 */
[----:B------:R-:W-:-:S04]  /*0560*/  LOP3.LUT R5, R3, 0x80000000, R5, 0x48, !PT ;  /* 0x8000000003057812 */ /* 0x000fc800078e4805 */
[----:B------:R-:W-:-:S07]  /*0570*/  LOP3.LUT R15, R5, R15, RZ, 0xfc, !PT ;  /* 0x0000000f050f7212 */ /* 0x000fce00078efcff */
[----:B------:R-:W-:Y:S05]  /*0580*/  @!P0 BRA `(.L_x_7) ;  /* 0x00000000006c8947 */ /* 0x000fea0003800000 */
[----:B------:R-:W-:Y:S01]  /*0590*/  IMAD.MOV R3, RZ, RZ, -R7 ;  /* 0x000000ffff037224 */ /* 0x000fe200078e0a07 */
[----:B------:R-:W-:Y:S01]  /*05a0*/  IADD3 R7, PT, PT, -R7, -0x43300000, RZ ;  /* 0xbcd0000007077810 */ /* 0x000fe20007ffe1ff */
[----:B------:R-:W-:-:S06]  /*05b0*/  IMAD.MOV.U32 R2, RZ, RZ, RZ ;  /* 0x000000ffff027224 */ /* 0x000fcc00078e00ff */
[----:B------:R-:W-:Y:S02]  /*05c0*/  DFMA R2, R12, -R2, R10 ;  /* 0x800000020c02722b */ /* 0x000fe4000000000a */
[----:B------:R-:W-:-:S08]  /*05d0*/  DMUL.RP R10, R10, R14 ;  /* 0x0000000e0a0a7228 */ /* 0x000fd00000008000 */
[----:B------:R-:W-:Y:S02]  /*05e0*/  FSETP.NEU.AND P0, PT, |R3|, R7, PT ;  /* 0x000000070300720b */ /* 0x000fe40003f0d200 */
[----:B------:R-:W-:Y:S02]  /*05f0*/  LOP3.LUT R5, R11, R5, RZ, 0x3c, !PT ;  /* 0x000000050b057212 */ /* 0x000fe400078e3cff */
[----:B------:R-:W-:Y:S02]  /*0600*/  FSEL R12, R10, R12, !P0 ;  /* 0x0000000c0a0c7208 */ /* 0x000fe40004000000 */
[----:B------:R-:W-:Y:S01]  /*0610*/  FSEL R13, R5, R13, !P0 ;  /* 0x0000000d050d7208 */ /* 0x000fe20004000000 */
[----:B------:R-:W-:Y:S06]  /*0620*/  BRA `(.L_x_7) ;  /* 0x0000000000447947 */ /* 0x000fec0003800000 */
.L_x_6:
[----:B------:R-:W-:-:S14]  /*0630*/  DSETP.NAN.AND P0, PT, R4, R4, PT ;  /* 0x000000040400722a */ /* 0x000fdc0003f08000 */
[----:B------:R-:W-:Y:S05]  /*0640*/  @P0 BRA `(.L_x_8) ;  /* 0x0000000000340947 */ /* 0x000fea0003800000 */
[----:B------:R-:W-:Y:S01]  /*0650*/  ISETP.NE.AND P0, PT, R17, R16, PT ;  /* 0x000000101100720c */ /* 0x000fe20003f05270 */
[----:B------:R-:W-:Y:S02]  /*0660*/  IMAD.MOV.U32 R12, RZ, RZ, 0x0 ;  /* 0x00000000ff0c7424 */ /* 0x000fe400078e00ff */
[----:B------:R-:W-:-:S10]  /*0670*/  IMAD.MOV.U32 R13, RZ, RZ, -0x80000 ;  /* 0xfff80000ff0d7424 */ /* 0x000fd400078e00ff */
[----:B------:R-:W-:Y:S05]  /*0680*/  @!P0 BRA `(.L_x_7) ;  /* 0x00000000002c8947 */ /* 0x000fea0003800000 */
[----:B------:R-:W-:Y:S02]  /*0690*/  ISETP.NE.AND P0, PT, R17, 0x7ff00000, PT ;  /* 0x7ff000001100780c */ /* 0x000fe40003f05270 */
[----:B------:R-:W-:Y:S02]  /*06a0*/  LOP3.LUT R4, R5, 0x40100000, RZ, 0x3c, !PT ;  /* 0x4010000005047812 */ /* 0x000fe400078e3cff */
[----:B------:R-:W-:Y:S02]  /*06b0*/  ISETP.EQ.OR P0, PT, R16, RZ, !P0 ;  /* 0x000000ff1000720c */ /* 0x000fe40004702670 */
[----:B------:R-:W-:-:S11]  /*06c0*/  LOP3.LUT R13, R4, 0x80000000, RZ, 0xc0, !PT ;  /* 0x80000000040d7812 */ /* 0x000fd600078ec0ff */
[----:B------:R-:W-:Y:S01]  /*06d0*/  @P0 LOP3.LUT R2, R13, 0x7ff00000, RZ, 0xfc, !PT ;  /* 0x7ff000000d020812 */ /* 0x000fe200078efcff */
[----:B------:R-:W-:Y:S02]  /*06e0*/  @!P0 IMAD.MOV.U32 R12, RZ, RZ, RZ ;  /* 0x000000ffff0c8224 */ /* 0x000fe400078e00ff */
[----:B------:R-:W-:Y:S02]  /*06f0*/  @P0 IMAD.MOV.U32 R12, RZ, RZ, RZ ;  /* 0x000000ffff0c0224 */ /* 0x000fe400078e00ff */
[----:B------:R-:W-:Y:S01]  /*0700*/  @P0 IMAD.MOV.U32 R13, RZ, RZ, R2 ;  /* 0x000000ffff0d0224 */ /* 0x000fe200078e0002 */
[----:B------:R-:W-:Y:S06]  /*0710*/  BRA `(.L_x_7) ;  /* 0x0000000000087947 */ /* 0x000fec0003800000 */
.L_x_8:
[----:B------:R-:W-:Y:S01]  /*0720*/  LOP3.LUT R13, R5, 0x80000, RZ, 0xfc, !PT ;  /* 0x00080000050d7812 */ /* 0x000fe200078efcff */
[----:B------:R-:W-:-:S07]  /*0730*/  IMAD.MOV.U32 R12, RZ, RZ, R4 ;  /* 0x000000ffff0c7224 */ /* 0x000fce00078e0004 */
.L_x_7:
[----:B------:R-:W-:Y:S05]  /*0740*/  BSYNC.RECONVERGENT B1 ;  /* 0x0000000000017941 */ /* 0x000fea0003800200 */
.L_x_5:
[----:B------:R-:W-:Y:S02]  /*0750*/  IMAD.MOV.U32 R7, RZ, RZ, 0x0 ;  /* 0x00000000ff077424 */ /* 0x000fe400078e00ff */
[----:B------:R-:W-:Y:S02]  /*0760*/  IMAD.MOV.U32 R2, RZ, RZ, R12 ;  /* 0x000000ffff027224 */ /* 0x000fe400078e000c */
[----:B------:R-:W-:Y:S01]  /*0770*/  IMAD.MOV.U32 R3, RZ, RZ, R13 ;  /* 0x000000ffff037224 */ /* 0x000fe200078e000d */
[----:B------:R-:W-:Y:S06]  /*0780*/  RET.REL.NODEC R6 `(_Z23computeFirstTableKernelPffi) ;  /* 0xfffffff8061c7950 */ /* 0x000fec0003c3ffff */
.L_x_9:
        /* <DEDUP_REMOVED lines=15> */
.L_x_10:


//--------------------- .nv.shared._Z12reduceKernelPiPf --------------------------
	.section	.nv.shared._Z12reduceKernelPiPf,"aw",@nobits
	.sectionflags	@""
	.align	16
	.zero		1024


//--------------------- .nv.shared.reserved.0     --------------------------
	.section	.nv.shared.reserved.0,"aw",@nobits
	.weak		__nv_reservedSMEM_offset_0_alias
	.size		__nv_reservedSMEM_offset_0_alias, 0, 64
	.other		__nv_reservedSMEM_offset_0_alias,@"STO_CUDA_RESERVED_SHARED STV_DEFAULT"
__nv_reservedSMEM_offset_0_alias:
	.zero		0
	.zero		64


//--------------------- .nv.shared._Z23computeFirstTableKernelPffi --------------------------
	.section	.nv.shared._Z23computeFirstTableKernelPffi,"aw",@nobits
	.sectionflags	@""
	.align	16
	.zero		1024


//--------------------- .nv.constant0._Z12reduceKernelPiPf --------------------------
	.section	.nv.constant0._Z12reduceKernelPiPf,"a",@progbits
	.sectionflags	@""
	.align	4
.nv.constant0._Z12reduceKernelPiPf:
	.zero		912


//--------------------- .nv.constant0._Z23computeFirstTableKernelPffi --------------------------
	.section	.nv.constant0._Z23computeFirstTableKernelPffi,"a",@progbits
	.sectionflags	@""
	.align	4
.nv.constant0._Z23computeFirstTableKernelPffi:
	.zero		912


//--------------------- SYMBOLS --------------------------

	.type		.nv.reservedSmem.offset0,@object
	.size		.nv.reservedSmem.offset0,0x4
	.type		.nv.reservedSmem.cap,@object
	.size		.nv.reservedSmem.cap,0x4
